	.headerflags	@"EF_CUDA_TEXMODE_UNIFIED EF_CUDA_64BIT_ADDRESS EF_CUDA_SM89 EF_CUDA_VIRTUAL_SM(EF_CUDA_SM89)"
	.elftype	@"ET_EXEC"


//--------------------- .nv.info                  --------------------------
	.section	.nv.info,"",@"SHT_CUDA_INFO"
	.align	4


	//----- nvinfo : EIATTR_REGCOUNT
	.align		4
        /*0000*/ 	.byte	0x04, 0x2f
        /*0002*/ 	.short	(.L_1 - .L_0)
	.align		4
.L_0:
        /*0004*/ 	.word	index@(_rms_norm_backward_kernel)
        /*0008*/ 	.word	0x0000003f


	//----- nvinfo : EIATTR_MIN_STACK_SIZE
	.align		4
.L_1:
        /*000c*/ 	.byte	0x04, 0x12
        /*000e*/ 	.short	(.L_3 - .L_2)
	.align		4
.L_2:
        /*0010*/ 	.word	index@(_rms_norm_backward_kernel)
        /*0014*/ 	.word	0x00000000


	//----- nvinfo : EIATTR_FRAME_SIZE
	.align		4
.L_3:
        /*0018*/ 	.byte	0x04, 0x11
        /*001a*/ 	.short	(.L_5 - .L_4)
	.align		4
.L_4:
        /*001c*/ 	.word	index@(_rms_norm_backward_kernel)
        /*0020*/ 	.word	0x00000000


	//----- nvinfo : EIATTR_MIN_STACK_SIZE
	.align		4
.L_5:
        /*0024*/ 	.byte	0x04, 0x12
        /*0026*/ 	.short	(.L_7 - .L_6)
	.align		4
.L_6:
        /*0028*/ 	.word	index@(_rms_norm_backward_kernel)
        /*002c*/ 	.word	0x00000000
.L_7:


//--------------------- .nv.info._rms_norm_backward_kernel --------------------------
	.section	.nv.info._rms_norm_backward_kernel,"",@"SHT_CUDA_INFO"
	.sectionflags	@""
	.align	4


	//----- nvinfo : EIATTR_CUDA_API_VERSION
	.align		4
        /*0000*/ 	.byte	0x04, 0x37
        /*0002*/ 	.short	(.L_9 - .L_8)
.L_8:
        /*0004*/ 	.word	0x0000007c


	//----- nvinfo : EIATTR_PARAM_CBANK
	.align		4
.L_9:
        /*0008*/ 	.byte	0x04, 0x0a
        /*000a*/ 	.short	(.L_11 - .L_10)
	.align		4
.L_10:
        /*000c*/ 	.word	index@(.nv.constant0._rms_norm_backward_kernel)
        /*0010*/ 	.short	0x0160
        /*0012*/ 	.short	0x0058


	//----- nvinfo : EIATTR_CBANK_PARAM_SIZE
	.align		4
.L_11:
        /*0014*/ 	.byte	0x03, 0x19
        /*0016*/ 	.short	0x0058


	//----- nvinfo : EIATTR_KPARAM_INFO
	.align		4
        /*0018*/ 	.byte	0x04, 0x17
        /*001a*/ 	.short	(.L_13 - .L_12)
.L_12:
        /*001c*/ 	.word	0x00000000
        /*0020*/ 	.short	0x000c
        /*0022*/ 	.short	0x0054
        /*0024*/ 	.byte	0x00, 0xf0, 0x11, 0x00


	//----- nvinfo : EIATTR_KPARAM_INFO
	.align		4
.L_13:
        /*0028*/ 	.byte	0x04, 0x17
        /*002a*/ 	.short	(.L_15 - .L_14)
.L_14:
        /*002c*/ 	.word	0x00000000
        /*0030*/ 	.short	0x000b
        /*0032*/ 	.short	0x0050
        /*0034*/ 	.byte	0x00, 0xf0, 0x11, 0x00


	//----- nvinfo : EIATTR_KPARAM_INFO
	.align		4
.L_15:
        /*0038*/ 	.byte	0x04, 0x17
        /*003a*/ 	.short	(.L_17 - .L_16)
.L_16:
        /*003c*/ 	.word	0x00000000
        /*0040*/ 	.short	0x000a
        /*0042*/ 	.short	0x004c
        /*0044*/ 	.byte	0x00, 0xf0, 0x11, 0x00


	//----- nvinfo : EIATTR_KPARAM_INFO
	.align		4
.L_17:
        /*0048*/ 	.byte	0x04, 0x17
        /*004a*/ 	.short	(.L_19 - .L_18)
.L_18:
        /*004c*/ 	.word	0x00000000
        /*0050*/ 	.short	0x0009
        /*0052*/ 	.short	0x0048
        /*0054*/ 	.byte	0x00, 0xf0, 0x11, 0x00


	//----- nvinfo : EIATTR_KPARAM_INFO
	.align		4
.L_19:
        /*0058*/ 	.byte	0x04, 0x17
        /*005a*/ 	.short	(.L_21 - .L_20)
.L_20:
        /*005c*/ 	.word	0x00000000
        /*0060*/ 	.short	0x0008
        /*0062*/ 	.short	0x0040
        /*0064*/ 	.byte	0x00, 0xf4, 0x21, 0x00


	//----- nvinfo : EIATTR_KPARAM_INFO
	.align		4
.L_21:
        /*0068*/ 	.byte	0x04, 0x17
        /*006a*/ 	.short	(.L_23 - .L_22)
.L_22:
        /*006c*/ 	.word	0x00000000
        /*0070*/ 	.short	0x0007
        /*0072*/ 	.short	0x0038
        /*0074*/ 	.byte	0x00, 0xf4, 0x21, 0x00


	//----- nvinfo : EIATTR_KPARAM_INFO
	.align		4
.L_23:
        /*0078*/ 	.byte	0x04, 0x17
        /*007a*/ 	.short	(.L_25 - .L_24)
.L_24:
        /*007c*/ 	.word	0x00000000
        /*0080*/ 	.short	0x0006
        /*0082*/ 	.short	0x0030
        /*0084*/ 	.byte	0x00, 0xf4, 0x21, 0x00


	//----- nvinfo : EIATTR_KPARAM_INFO
	.align		4
.L_25:
        /*0088*/ 	.byte	0x04, 0x17
        /*008a*/ 	.short	(.L_27 - .L_26)
.L_26:
        /*008c*/ 	.word	0x00000000
        /*0090*/ 	.short	0x0005
        /*0092*/ 	.short	0x0028
        /*0094*/ 	.byte	0x00, 0xf0, 0x11, 0x00


	//----- nvinfo : EIATTR_KPARAM_INFO
	.align		4
.L_27:
        /*0098*/ 	.byte	0x04, 0x17
        /*009a*/ 	.short	(.L_29 - .L_28)
.L_28:
        /*009c*/ 	.word	0x00000000
        /*00a0*/ 	.short	0x0004
        /*00a2*/ 	.short	0x0020
        /*00a4*/ 	.byte	0x00, 0xf4, 0x21, 0x00


	//----- nvinfo : EIATTR_KPARAM_INFO
	.align		4
.L_29:
        /*00a8*/ 	.byte	0x04, 0x17
        /*00aa*/ 	.short	(.L_31 - .L_30)
.L_30:
        /*00ac*/ 	.word	0x00000000
        /*00b0*/ 	.short	0x0003
        /*00b2*/ 	.short	0x0018
        /*00b4*/ 	.byte	0x00, 0xf0, 0x11, 0x00


	//----- nvinfo : EIATTR_KPARAM_INFO
	.align		4
.L_31:
        /*00b8*/ 	.byte	0x04, 0x17
        /*00ba*/ 	.short	(.L_33 - .L_32)
.L_32:
        /*00bc*/ 	.word	0x00000000
        /*00c0*/ 	.short	0x0002
        /*00c2*/ 	.short	0x0010
        /*00c4*/ 	.byte	0x00, 0xf4, 0x21, 0x00


	//----- nvinfo : EIATTR_KPARAM_INFO
	.align		4
.L_33:
        /*00c8*/ 	.byte	0x04, 0x17
        /*00ca*/ 	.short	(.L_35 - .L_34)
.L_34:
        /*00cc*/ 	.word	0x00000000
        /*00d0*/ 	.short	0x0001
        /*00d2*/ 	.short	0x0008
        /*00d4*/ 	.byte	0x00, 0xf0, 0x11, 0x00


	//----- nvinfo : EIATTR_KPARAM_INFO
	.align		4
.L_35:
        /*00d8*/ 	.byte	0x04, 0x17
        /*00da*/ 	.short	(.L_37 - .L_36)
.L_36:
        /*00dc*/ 	.word	0x00000000
        /*00e0*/ 	.short	0x0000
        /*00e2*/ 	.short	0x0000
        /*00e4*/ 	.byte	0x00, 0xf4, 0x21, 0x00


	//----- nvinfo : EIATTR_MAXREG_COUNT
	.align		4
.L_37:
        /*00e8*/ 	.byte	0x03, 0x1b
        /*00ea*/ 	.short	0x00ff


	//----- nvinfo : EIATTR_COOP_GROUP_MASK_REGIDS
	.align		4
        /*00ec*/ 	.byte	0x04, 0x29
        /*00ee*/ 	.short	(.L_39 - .L_38)


	//   ....[0]....
.L_38:
        /*00f0*/ 	.word	0xffffffff


	//   ....[1]....
        /*00f4*/ 	.word	0xffffffff


	//   ....[2]....
        /*00f8*/ 	.word	0xffffffff


	//   ....[3]....
        /*00fc*/ 	.word	0xffffffff


	//   ....[4]....
        /*0100*/ 	.word	0xffffffff


	//   ....[5]....
        /*0104*/ 	.word	0xffffffff


	//   ....[6]....
        /*0108*/ 	.word	0xffffffff


	//   ....[7]....
        /*010c*/ 	.word	0xffffffff


	//----- nvinfo : EIATTR_COOP_GROUP_INSTR_OFFSETS
	.align		4
.L_39:
        /*0110*/ 	.byte	0x04, 0x28
        /*0112*/ 	.short	(.L_41 - .L_40)


	//   ....[0]....
.L_40:
        /*0114*/ 	.word	0x000008c0


	//   ....[1]....
        /*0118*/ 	.word	0x00000920


	//   ....[2]....
        /*011c*/ 	.word	0x00000940


	//   ....[3]....
        /*0120*/ 	.word	0x00000960


	//   ....[4]....
        /*0124*/ 	.word	0x00000980


	//   ....[5]....
        /*0128*/ 	.word	0x000009f0


	//   ....[6]....
        /*012c*/ 	.word	0x00000a10


	//   ....[7]....
        /*0130*/ 	.word	0x00000a40


	//----- nvinfo : EIATTR_EXIT_INSTR_OFFSETS
	.align		4
.L_41:
        /*0134*/ 	.byte	0x04, 0x1c
        /*0136*/ 	.short	(.L_43 - .L_42)


	//   ....[0]....
.L_42:
        /*0138*/ 	.word	0x00001100


	//   ....[1]....
        /*013c*/ 	.word	0x00001130


	//----- nvinfo : EIATTR_REQNTID
	.align		4
.L_43:
        /*0140*/ 	.byte	0x04, 0x10
        /*0142*/ 	.short	(.L_45 - .L_44)
.L_44:
        /*0144*/ 	.word	0x00000100
        /*0148*/ 	.word	0x00000001
        /*014c*/ 	.word	0x00000001
.L_45:


//--------------------- .nv.callgraph             --------------------------
	.section	.nv.callgraph,"",@"SHT_CUDA_CALLGRAPH"
	.align	4
	.sectionentsize	8
	.align		4
        /*0000*/ 	.word	0x00000000
	.align		4
        /*0004*/ 	.word	0xffffffff
	.align		4
        /*0008*/ 	.word	0x00000000
	.align		4
        /*000c*/ 	.word	0xfffffffe
	.align		4
        /*0010*/ 	.word	0x00000000
	.align		4
        /*0014*/ 	.word	0xfffffffd
	.align		4
        /*0018*/ 	.word	0x00000000
	.align		4
        /*001c*/ 	.word	0xfffffffc


//--------------------- .nv.rel.action            --------------------------
	.section	.nv.rel.action,"",@"SHT_CUDA_RELOCINFO"
	.align	8
	.sectionentsize	8
        /*0000*/ 	.byte	0x73, 0x00, 0x00, 0x00, 0x00, 0x00, 0x00, 0x00, 0x00, 0x00, 0x00, 0x11, 0x25, 0x00, 0x05, 0x36


//--------------------- .nv.constant0._rms_norm_backward_kernel --------------------------
	.section	.nv.constant0._rms_norm_backward_kernel,"a",@progbits
	.sectionflags	@""
	.align	4
.nv.constant0._rms_norm_backward_kernel:
	.zero		440


//--------------------- .text._rms_norm_backward_kernel --------------------------
	.section	.text._rms_norm_backward_kernel,"ax",@progbits
	.sectionflags	@"SHF_BARRIERS=1"
	.sectioninfo	@"SHI_REGISTERS=63"
	.align	128
        .global         _rms_norm_backward_kernel
        .type           _rms_norm_backward_kernel,@function
        .size           _rms_norm_backward_kernel,(.L_x_3 - _rms_norm_backward_kernel)
        .other          _rms_norm_backward_kernel,@"STO_CUDA_ENTRY STV_DEFAULT"
_rms_norm_backward_kernel:
.text._rms_norm_backward_kernel:
[----:B------:R-:W-:Y:S02]  /*0000*/  MOV R1, c[0x0][0x28] ;  /* 0x00000a0000017a02 */ /* 0x000fe40000000f00 */
[----:B------:R-:W0:Y:S01]  /*0010*/  S2R R3, SR_TID.X ;  /* 0x0000000000037919 */ /* 0x000e220000002100 */
[----:B------:R-:W-:Y:S01]  /*0020*/  IMAD.MOV.U32 R7, RZ, RZ, 0x2 ;  /* 0x00000002ff077424 */ /* 0x000fe200078e00ff */
[----:B------:R-:W-:Y:S01]  /*0030*/  CS2R R8, SRZ ;  /* 0x0000000000087805 */ /* 0x000fe2000001ff00 */
[----:B------:R-:W-:Y:S01]  /*0040*/  CS2R R10, SRZ ;  /* 0x00000000000a7805 */ /* 0x000fe2000001ff00 */
[----:B------:R-:W-:Y:S01]  /*0050*/  ULDC.64 UR4, c[0x0][0x118] ;  /* 0x0000460000047ab9 */ /* 0x000fe20000000a00 */
[----:B0-----:R-:W-:-:S04]  /*0060*/  SHF.L.U32 R0, R3, 0x3, RZ ;  /* 0x0000000303007819 */ /* 0x001fc800000006ff */
[----:B------:R-:W-:-:S04]  /*0070*/  LOP3.LUT R0, R0, 0x7f8, RZ, 0xc0, !PT ;  /* 0x000007f800007812 */ /* 0x000fc800078ec0ff */
[C---:B------:R-:W-:Y:S01]  /*0080*/  ISETP.GE.AND P1, PT, R0.reuse, c[0x0][0x1b0], PT ;  /* 0x00006c0000007a0c */ /* 0x040fe20003f26270 */
[----:B------:R-:W-:-:S12]  /*0090*/  IMAD.WIDE.U32 R6, R0, R7, c[0x0][0x190] ;  /* 0x0000640000067625 */ /* 0x000fd800078e0007 */
[----:B------:R-:W2:Y:S01]  /*00a0*/  @!P1 LDG.E.128 R8, [R6.64] ;  /* 0x0000000406089981 */ /* 0x000ea2000c1e1d00 */
[----:B------:R-:W-:Y:S01]  /*00b0*/  CS2R R16, SRZ ;  /* 0x0000000000107805 */ /* 0x000fe2000001ff00 */
[----:B------:R-:W-:Y:S01]  /*00c0*/  CS2R R18, SRZ ;  /* 0x0000000000127805 */ /* 0x000fe2000001ff00 */
[----:B------:R-:W-:Y:S01]  /*00d0*/  CS2R R28, SRZ ;  /* 0x00000000001c7805 */ /* 0x000fe2000001ff00 */
[----:B------:R-:W0:Y:S01]  /*00e0*/  S2R R4, SR_CTAID.X ;  /* 0x0000000000047919 */ /* 0x000e220000002500 */
[----:B------:R-:W-:Y:S01]  /*00f0*/  CS2R R30, SRZ ;  /* 0x00000000001e7805 */ /* 0x000fe2000001ff00 */
[----:B0-----:R-:W-:-:S05]  /*0100*/  IMAD R32, R4, 0xe, RZ ;  /* 0x0000000e04207824 */ /* 0x001fca00078e02ff */
[----:B------:R-:W-:-:S04]  /*0110*/  IADD3 R0, R32, 0xe, RZ ;  /* 0x0000000e20007810 */ /* 0x000fc80007ffe0ff */
[----:B------:R-:W-:-:S04]  /*0120*/  IMNMX R5, R0, c[0x0][0x1ac], PT ;  /* 0x00006b0000057a17 */ /* 0x000fc80003800200 */
[----:B------:R-:W-:Y:S02]  /*0130*/  ISETP.GT.AND P0, PT, R5, R32, PT ;  /* 0x000000200500720c */ /* 0x000fe40003f04270 */
[----:B--2---:R-:W-:Y:S02]  /*0140*/  SEL R14, R8, RZ, !P1 ;  /* 0x000000ff080e7207 */ /* 0x004fe40004800000 */
[----:B------:R-:W-:Y:S02]  /*0150*/  SEL R20, R9, RZ, !P1 ;  /* 0x000000ff09147207 */ /* 0x000fe40004800000 */
[----:B------:R-:W-:Y:S02]  /*0160*/  SEL R24, R10, RZ, !P1 ;  /* 0x000000ff0a187207 */ /* 0x000fe40004800000 */
[----:B------:R-:W-:-:S05]  /*0170*/  SEL R25, R11, RZ, !P1 ;  /* 0x000000ff0b197207 */ /* 0x000fca0004800000 */
[----:B------:R-:W-:Y:S05]  /*0180*/  @!P0 BRA `(.L_x_0) ;  /* 0x00000e5000008947 */ /* 0x000fea0003800000 */
[----:B------:R-:W-:Y:S01]  /*0190*/  I2FP.F32.S32 R6, c[0x0][0x1b0] ;  /* 0x00006c0000067a45 */ /* 0x000fe20000201400 */
[C---:B------:R-:W-:Y:S01]  /*01a0*/  IMAD R11, R32.reuse, c[0x0][0x188], RZ ;  /* 0x00006200200b7a24 */ /* 0x040fe200078e02ff */
[----:B------:R-:W-:Y:S01]  /*01b0*/  MOV R15, 0x3e800000 ;  /* 0x3e800000000f7802 */ /* 0x000fe20000000f00 */
[----:B------:R-:W-:Y:S01]  /*01c0*/  IMAD R13, R32, c[0x0][0x178], RZ ;  /* 0x00005e00200d7a24 */ /* 0x000fe200078e02ff */
[----:B------:R-:W-:Y:S01]  /*01d0*/  FSETP.GT.AND P2, PT, |R6|, 8.50705917302346158658e+37, PT ;  /* 0x7e8000000600780b */ /* 0x000fe20003f44200 */
[----:B------:R-:W-:Y:S01]  /*01e0*/  IMAD R7, R32, c[0x0][0x168], RZ ;  /* 0x00005a0020077a24 */ /* 0x000fe200078e02ff */
[----:B------:R-:W-:Y:S01]  /*01f0*/  FSETP.GEU.AND P0, PT, |R6|, 1.175494350822287508e-38, PT ;  /* 0x008000000600780b */ /* 0x000fe20003f0e200 */
[----:B------:R-:W-:Y:S01]  /*0200*/  IMAD.MOV.U32 R33, RZ, RZ, 0x4 ;  /* 0x00000004ff217424 */ /* 0x000fe200078e00ff */
[----:B------:R-:W-:Y:S01]  /*0210*/  LOP3.LUT R8, R3, 0xff, RZ, 0xc0, !PT ;  /* 0x000000ff03087812 */ /* 0x000fe200078ec0ff */
[----:B------:R-:W-:Y:S01]  /*0220*/  IMAD.U32 R18, R20, 0x10000, RZ ;  /* 0x0001000014127824 */ /* 0x000fe200078e00ff */
[----:B------:R-:W-:-:S02]  /*0230*/  FSEL R15, R15, 1, P2 ;  /* 0x3f8000000f0f7808 */ /* 0x000fc40001000000 */
[----:B------:R-:W-:Y:S01]  /*0240*/  PRMT R2, R14, 0x7632, R2 ;  /* 0x000076320e027816 */ /* 0x000fe20000000002 */
[----:B------:R-:W-:Y:S01]  /*0250*/  IMAD.WIDE.U32 R8, R8, 0x10, RZ ;  /* 0x0000001008087825 */ /* 0x000fe200078e00ff */
[----:B------:R-:W-:Y:S02]  /*0260*/  PRMT R16, R24, 0x7632, R16 ;  /* 0x0000763218107816 */ /* 0x000fe40000000010 */
[----:B------:R-:W-:Y:S01]  /*0270*/  PRMT R17, R25, 0x7632, R17 ;  /* 0x0000763219117816 */ /* 0x000fe20000000011 */
[----:B------:R-:W-:Y:S01]  /*0280*/  @P2 FMUL R6, R6, 0.25 ;  /* 0x3e80000006062820 */ /* 0x000fe20000400000 */
[----:B------:R-:W-:Y:S01]  /*0290*/  IADD3 R5, -R32, R5, RZ ;  /* 0x0000000520057210 */ /* 0x000fe20007ffe1ff */
[----:B------:R-:W-:Y:S01]  /*02a0*/  @!P0 FMUL R15, R15, 16777216 ;  /* 0x4b8000000f0f8820 */ /* 0x000fe20000400000 */
[----:B------:R-:W-:Y:S01]  /*02b0*/  IMAD.WIDE R10, R11, 0x2, R8 ;  /* 0x000000020b0a7825 */ /* 0x000fe200078e0208 */
[----:B------:R-:W-:Y:S01]  /*02c0*/  @!P0 FMUL R6, R6, 16777216 ;  /* 0x4b80000006068820 */ /* 0x000fe20000400000 */
[----:B------:R-:W-:-:S02]  /*02d0*/  SHF.L.U32 R14, R14, 0x10, RZ ;  /* 0x000000100e0e7819 */ /* 0x000fc400000006ff */
[--C-:B------:R-:W-:Y:S01]  /*02e0*/  IMAD.WIDE R12, R13, 0x2, R8.reuse ;  /* 0x000000020d0c7825 */ /* 0x100fe200078e0208 */
[----:B------:R-:W-:Y:S02]  /*02f0*/  IADD3 R36, P2, R10, c[0x0][0x180], RZ ;  /* 0x000060000a247a10 */ /* 0x000fe40007f5e0ff */
[----:B------:R-:W0:Y:S01]  /*0300*/  MUFU.RCP R6, R6 ;  /* 0x0000000600067308 */ /* 0x000e220000001000 */
[----:B------:R-:W-:Y:S01]  /*0310*/  IMAD.WIDE R8, R7, 0x2, R8 ;  /* 0x0000000207087825 */ /* 0x000fe200078e0208 */
[----:B------:R-:W-:Y:S01]  /*0320*/  IADD3 R0, P3, R12, c[0x0][0x170], RZ ;  /* 0x00005c000c007a10 */ /* 0x000fe20007f7e0ff */
[----:B------:R-:W-:Y:S01]  /*0330*/  FADD R14, R14, c[0x0][0x1b4] ;  /* 0x00006d000e0e7621 */ /* 0x000fe20000000000 */
[----:B------:R-:W-:Y:S01]  /*0340*/  SHF.L.U32 R24, R24, 0x10, RZ ;  /* 0x0000001018187819 */ /* 0x000fe200000006ff */
[----:B------:R-:W-:Y:S01]  /*0350*/  IMAD.WIDE R32, R32, R33, c[0x0][0x198] ;  /* 0x0000660020207625 */ /* 0x000fe200078e0221 */
[----:B------:R-:W-:Y:S02]  /*0360*/  IADD3 R34, P4, R8, c[0x0][0x160], RZ ;  /* 0x0000580008227a10 */ /* 0x000fe40007f9e0ff */
[----:B------:R-:W-:Y:S01]  /*0370*/  SHF.L.U32 R25, R25, 0x10, RZ ;  /* 0x0000001019197819 */ /* 0x000fe200000006ff */
[----:B------:R-:W-:Y:S01]  /*0380*/  FADD R24, R24, c[0x0][0x1b4] ;  /* 0x00006d0018187621 */ /* 0x000fe20000000000 */
[----:B------:R-:W-:-:S02]  /*0390*/  SHF.L.U32 R2, R2, 0x10, RZ ;  /* 0x0000001002027819 */ /* 0x000fc400000006ff */
[----:B------:R-:W-:Y:S01]  /*03a0*/  SHF.L.U32 R16, R16, 0x10, RZ ;  /* 0x0000001010107819 */ /* 0x000fe200000006ff */
[----:B------:R-:W-:Y:S01]  /*03b0*/  FADD R25, R25, c[0x0][0x1b4] ;  /* 0x00006d0019197621 */ /* 0x000fe20000000000 */
[----:B------:R-:W-:Y:S01]  /*03c0*/  SHF.L.U32 R17, R17, 0x10, RZ ;  /* 0x0000001011117819 */ /* 0x000fe200000006ff */
[----:B------:R-:W-:Y:S01]  /*03d0*/  FADD R27, R2, c[0x0][0x1b4] ;  /* 0x00006d00021b7621 */ /* 0x000fe20000000000 */
[----:B0-----:R-:W-:Y:S01]  /*03e0*/  FFMA R6, R6, -R15, RZ ;  /* 0x8000000f06067223 */ /* 0x001fe200000000ff */
[----:B------:R-:W-:Y:S01]  /*03f0*/  PRMT R15, R20, 0x7632, R15 ;  /* 0x00007632140f7816 */ /* 0x000fe2000000000f */
[----:B------:R-:W-:Y:S01]  /*0400*/  FADD R29, R16, c[0x0][0x1b4] ;  /* 0x00006d00101d7621 */ /* 0x000fe20000000000 */
[----:B------:R-:W-:Y:S01]  /*0410*/  LOP3.LUT P0, RZ, R3, 0x7, RZ, 0xc0, !PT ;  /* 0x0000000703ff7812 */ /* 0x000fe2000780c0ff */
[----:B------:R-:W-:Y:S01]  /*0420*/  FADD R30, R17, c[0x0][0x1b4] ;  /* 0x00006d00111e7621 */ /* 0x000fe20000000000 */
[----:B------:R-:W-:Y:S01]  /*0430*/  SHF.R.U32.HI R26, RZ, 0x3, R3 ;  /* 0x00000003ff1a7819 */ /* 0x000fe20000011603 */
[----:B------:R-:W-:Y:S01]  /*0440*/  IMAD.U32 R28, R15, 0x10000, RZ ;  /* 0x000100000f1c7824 */ /* 0x000fe200078e00ff */
[----:B------:R-:W-:Y:S01]  /*0450*/  MOV R7, R33 ;  /* 0x0000002100077202 */ /* 0x000fe20000000f00 */
[----:B------:R-:W-:Y:S01]  /*0460*/  IMAD.MOV.U32 R33, RZ, RZ, RZ ;  /* 0x000000ffff217224 */ /* 0x000fe200078e00ff */
[----:B------:R-:W-:Y:S01]  /*0470*/  IADD3.X R37, R11, c[0x0][0x184], RZ, P2, !PT ;  /* 0x000061000b257a10 */ /* 0x000fe200017fe4ff */
[----:B------:R-:W-:Y:S01]  /*0480*/  FADD R15, R18, c[0x0][0x1b4] ;  /* 0x00006d00120f7621 */ /* 0x000fe20000000000 */
[----:B------:R-:W-:Y:S01]  /*0490*/  IADD3.X R39, R13, c[0x0][0x174], RZ, P3, !PT ;  /* 0x00005d000d277a10 */ /* 0x000fe20001ffe4ff */
[----:B------:R-:W-:Y:S01]  /*04a0*/  CS2R R10, SRZ ;  /* 0x00000000000a7805 */ /* 0x000fe2000001ff00 */
[----:B------:R-:W-:Y:S01]  /*04b0*/  IADD3.X R35, R9, c[0x0][0x164], RZ, P4, !PT ;  /* 0x0000590009237a10 */ /* 0x000fe200027fe4ff */
[----:B------:R-:W-:Y:S01]  /*04c0*/  CS2R R12, SRZ ;  /* 0x00000000000c7805 */ /* 0x000fe2000001ff00 */
[C---:B------:R-:W-:Y:S01]  /*04d0*/  ISETP.GE.AND P2, PT, R3.reuse, 0x8, PT ;  /* 0x000000080300780c */ /* 0x040fe20003f46270 */
[----:B------:R-:W-:Y:S01]  /*04e0*/  CS2R R8, SRZ ;  /* 0x0000000000087805 */ /* 0x000fe2000001ff00 */
[----:B------:R-:W-:Y:S01]  /*04f0*/  MOV R31, RZ ;  /* 0x000000ff001f7202 */ /* 0x000fe20000000f00 */
[----:B------:R-:W-:Y:S01]  /*0500*/  FADD R28, R28, c[0x0][0x1b4] ;  /* 0x00006d001c1c7621 */ /* 0x000fe20000000000 */
[----:B------:R-:W-:-:S02]  /*0510*/  ISETP.LT.AND P0, PT, R3, 0x8, !P0 ;  /* 0x000000080300780c */ /* 0x000fc40004701270 */
[----:B------:R-:W-:Y:S02]  /*0520*/  LOP3.LUT R26, R26, 0x1c, RZ, 0xc0, !PT ;  /* 0x0000001c1a1a7812 */ /* 0x000fe400078ec0ff */
.L_x_1:
[----:B------:R-:W-:Y:S01]  /*0530*/  CS2R R16, SRZ ;  /* 0x0000000000107805 */ /* 0x000fe2000001ff00 */
[----:B------:R-:W-:Y:S01]  /*0540*/  CS2R R18, SRZ ;  /* 0x0000000000127805 */ /* 0x000fe2000001ff00 */
[----:B------:R-:W-:Y:S01]  /*0550*/  CS2R R20, SRZ ;  /* 0x0000000000147805 */ /* 0x000fe2000001ff00 */
[----:B------:R-:W-:-:S04]  /*0560*/  CS2R R22, SRZ ;  /* 0x0000000000167805 */ /* 0x000fc8000001ff00 */
[----:B------:R-:W2:Y:S04]  /*0570*/  @!P1 LDG.E.128 R16, [R34.64] ;  /* 0x0000000422109981 */ /* 0x000ea8000c1e1d00 */
[----:B------:R-:W3:Y:S01]  /*0580*/  @!P1 LDG.E.128 R20, [R36.64] ;  /* 0x0000000424149981 */ /* 0x000ee2000c1e1d00 */
[----:B------:R-:W-:Y:S02]  /*0590*/  LOP3.LUT P3, RZ, R3, 0x1f, RZ, 0xc0, !PT ;  /* 0x0000001f03ff7812 */ /* 0x000fe4000786c0ff */
[----:B--2---:R-:W-:Y:S02]  /*05a0*/  SEL R16, R16, RZ, !P1 ;  /* 0x000000ff10107207 */ /* 0x004fe40004800000 */
[----:B------:R-:W-:Y:S02]  /*05b0*/  SEL R40, R17, RZ, !P1 ;  /* 0x000000ff11287207 */ /* 0x000fe40004800000 */
[----:B---3--:R-:W-:Y:S01]  /*05c0*/  SEL R49, R20, RZ, !P1 ;  /* 0x000000ff14317207 */ /* 0x008fe20004800000 */
[C---:B------:R-:W-:Y:S01]  /*05d0*/  IMAD.U32 R45, R16.reuse, 0x10000, RZ ;  /* 0x00010000102d7824 */ /* 0x040fe200078e00ff */
[----:B------:R-:W-:-:S02]  /*05e0*/  PRMT R17, R16, 0x7632, R17 ;  /* 0x0000763210117816 */ /* 0x000fc40000000011 */
[----:B------:R-:W-:Y:S02]  /*05f0*/  SEL R43, R22, RZ, !P1 ;  /* 0x000000ff162b7207 */ /* 0x000fe40004800000 */
[C---:B------:R-:W-:Y:S01]  /*0600*/  PRMT R22, R49.reuse, 0x7632, R22 ;  /* 0x0000763231167816 */ /* 0x040fe20000000016 */
[----:B------:R-:W-:Y:S01]  /*0610*/  IMAD.U32 R49, R49, 0x10000, RZ ;  /* 0x0001000031317824 */ /* 0x000fe200078e00ff */
[----:B------:R-:W-:Y:S02]  /*0620*/  SHF.L.U32 R44, R17, 0x10, RZ ;  /* 0x00000010112c7819 */ /* 0x000fe400000006ff */
[----:B------:R-:W-:Y:S02]  /*0630*/  SHF.L.U32 R22, R22, 0x10, RZ ;  /* 0x0000001016167819 */ /* 0x000fe400000006ff */
[----:B------:R-:W-:Y:S01]  /*0640*/  SEL R50, R21, RZ, !P1 ;  /* 0x000000ff15327207 */ /* 0x000fe20004800000 */
[----:B------:R-:W-:Y:S01]  /*0650*/  FMUL R47, R27, R44 ;  /* 0x0000002c1b2f7220 */ /* 0x000fe20000400000 */
[----:B------:R-:W-:Y:S01]  /*0660*/  PRMT R42, R40, 0x7632, R42 ;  /* 0x00007632282a7816 */ /* 0x000fe2000000002a */
[----:B------:R-:W-:Y:S01]  /*0670*/  FMUL R44, R14, R45 ;  /* 0x0000002d0e2c7220 */ /* 0x000fe20000400000 */
[----:B------:R-:W-:Y:S01]  /*0680*/  SHF.L.U32 R46, R40, 0x10, RZ ;  /* 0x00000010282e7819 */ /* 0x000fe200000006ff */
[----:B------:R-:W-:Y:S01]  /*0690*/  FMUL R48, R22, R47 ;  /* 0x0000002f16307220 */ /* 0x000fe20000400000 */
[----:B------:R-:W-:-:S02]  /*06a0*/  PRMT R56, R50, 0x7632, R56 ;  /* 0x0000763232387816 */ /* 0x000fc40000000038 */
[----:B------:R-:W-:Y:S01]  /*06b0*/  SEL R18, R18, RZ, !P1 ;  /* 0x000000ff12127207 */ /* 0x000fe20004800000 */
[----:B------:R-:W-:Y:S01]  /*06c0*/  FMUL R17, R15, R46 ;  /* 0x0000002e0f117220 */ /* 0x000fe20000400000 */
[----:B------:R-:W-:Y:S01]  /*06d0*/  SHF.L.U32 R50, R50, 0x10, RZ ;  /* 0x0000001032327819 */ /* 0x000fe200000006ff */
[----:B------:R-:W-:Y:S01]  /*06e0*/  FFMA R51, R49, R44, R48 ;  /* 0x0000002c31337223 */ /* 0x000fe20000000030 */
[----:B------:R-:W-:Y:S01]  /*06f0*/  SHF.L.U32 R45, R42, 0x10, RZ ;  /* 0x000000102a2d7819 */ /* 0x000fe200000006ff */
[C---:B------:R-:W-:Y:S01]  /*0700*/  IMAD.U32 R41, R18.reuse, 0x10000, RZ ;  /* 0x0001000012297824 */ /* 0x040fe200078e00ff */
[----:B------:R-:W-:Y:S01]  /*0710*/  PRMT R21, R18, 0x7632, R21 ;  /* 0x0000763212157816 */ /* 0x000fe20000000015 */
[----:B------:R-:W-:Y:S01]  /*0720*/  IMAD.U32 R56, R56, 0x10000, RZ ;  /* 0x0001000038387824 */ /* 0x000fe200078e00ff */
[----:B------:R-:W-:Y:S01]  /*0730*/  FFMA R51, R50, R17, R51 ;  /* 0x0000001132337223 */ /* 0x000fe20000000033 */
[----:B------:R-:W-:Y:S01]  /*0740*/  FMUL R45, R28, R45 ;  /* 0x0000002d1c2d7220 */ /* 0x000fe20000400000 */
[----:B------:R-:W-:Y:S01]  /*0750*/  PRMT R52, R43, 0x7632, R52 ;  /* 0x000076322b347816 */ /* 0x000fe20000000034 */
[----:B------:R-:W-:Y:S01]  /*0760*/  FMUL R42, R24, R41 ;  /* 0x00000029182a7220 */ /* 0x000fe20000400000 */
[----:B------:R-:W-:Y:S01]  /*0770*/  SEL R19, R19, RZ, !P1 ;  /* 0x000000ff13137207 */ /* 0x000fe20004800000 */
[----:B------:R-:W-:Y:S01]  /*0780*/  FFMA R48, R56, R45, R51 ;  /* 0x0000002d38307223 */ /* 0x000fe20000000033 */
[----:B------:R-:W-:-:S02]  /*0790*/  SHF.L.U32 R43, R43, 0x10, RZ ;  /* 0x000000102b2b7819 */ /* 0x000fc400000006ff */
[----:B------:R-:W-:Y:S02]  /*07a0*/  SHF.L.U32 R46, R21, 0x10, RZ ;  /* 0x00000010152e7819 */ /* 0x000fe400000006ff */
[----:B------:R-:W-:Y:S01]  /*07b0*/  SEL R23, R23, RZ, !P1 ;  /* 0x000000ff17177207 */ /* 0x000fe20004800000 */
[----:B------:R-:W-:Y:S01]  /*07c0*/  FFMA R21, R43, R42, R48 ;  /* 0x0000002a2b157223 */ /* 0x000fe20000000030 */
[----:B------:R-:W-:Y:S01]  /*07d0*/  PRMT R20, R19, 0x7632, R20 ;  /* 0x0000763213147816 */ /* 0x000fe20000000014 */
[----:B------:R-:W-:Y:S01]  /*07e0*/  FMUL R41, R29, R46 ;  /* 0x0000002e1d297220 */ /* 0x000fe20000400000 */
[----:B------:R-:W-:Y:S01]  /*07f0*/  SHF.L.U32 R38, R19, 0x10, RZ ;  /* 0x0000001013267819 */ /* 0x000fe200000006ff */
[C---:B------:R-:W-:Y:S01]  /*0800*/  IMAD.U32 R46, R23.reuse, 0x10000, RZ ;  /* 0x00010000172e7824 */ /* 0x040fe200078e00ff */
[----:B------:R-:W-:Y:S02]  /*0810*/  SHF.L.U32 R52, R52, 0x10, RZ ;  /* 0x0000001034347819 */ /* 0x000fe400000006ff */
[----:B------:R-:W-:Y:S01]  /*0820*/  PRMT R54, R23, 0x7632, R54 ;  /* 0x0000763217367816 */ /* 0x000fe20000000036 */
[----:B------:R-:W-:Y:S01]  /*0830*/  FMUL R23, R25, R38 ;  /* 0x0000002619177220 */ /* 0x000fe20000400000 */
[----:B------:R-:W-:Y:S01]  /*0840*/  SHF.L.U32 R51, R20, 0x10, RZ ;  /* 0x0000001014337819 */ /* 0x000fe200000006ff */
[----:B------:R-:W-:Y:S01]  /*0850*/  FFMA R21, R52, R41, R21 ;  /* 0x0000002934157223 */ /* 0x000fe20000000015 */
[----:B------:R-:W-:-:S02]  /*0860*/  SHF.L.U32 R54, R54, 0x10, RZ ;  /* 0x0000001036367819 */ /* 0x000fc400000006ff */
[----:B------:R-:W-:Y:S01]  /*0870*/  MOV R20, R32 ;  /* 0x0000002000147202 */ /* 0x000fe20000000f00 */
[----:B------:R-:W-:Y:S01]  /*0880*/  FMUL R51, R30, R51 ;  /* 0x000000331e337220 */ /* 0x000fe20000400000 */
[----:B------:R-:W-:-:S04]  /*0890*/  FFMA R21, R46, R23, R21 ;  /* 0x000000172e157223 */ /* 0x000fc80000000015 */
[----:B------:R-:W-:Y:S01]  /*08a0*/  FFMA R38, R54, R51, R21 ;  /* 0x0000003336267223 */ /* 0x000fe20000000015 */
[----:B------:R-:W-:-:S04]  /*08b0*/  IMAD.MOV.U32 R21, RZ, RZ, R7 ;  /* 0x000000ffff157224 */ /* 0x000fc800078e0007 */
[----:B------:R-:W0:Y:S04]  /*08c0*/  SHFL.BFLY PT, R55, R38, 0x10, 0x1f ;  /* 0x0e001f0026377f89 */ /* 0x000e2800000e0000 */
[----:B------:R1:W2:Y:S01]  /*08d0*/  LDG.E R53, [R20.64] ;  /* 0x0000000414357981 */ /* 0x0002a2000c1e1900 */
[----:B------:R-:W-:-:S03]  /*08e0*/  IADD3 R5, R5, -0x1, RZ ;  /* 0xffffffff05057810 */ /* 0x000fc60007ffe0ff */
[----:B------:R-:W-:Y:S01]  /*08f0*/  BAR.SYNC.DEFER_BLOCKING 0x0 ;  /* 0x0000000000007b1d */ /* 0x000fe20000010000 */
[----:B------:R-:W-:Y:S01]  /*0900*/  ISETP.NE.AND P4, PT, R5, RZ, PT ;  /* 0x000000ff0500720c */ /* 0x000fe20003f85270 */
[----:B0-----:R-:W-:-:S05]  /*0910*/  FADD R55, R38, R55 ;  /* 0x0000003726377221 */ /* 0x001fca0000000000 */
[----:B------:R-:W0:Y:S02]  /*0920*/  SHFL.BFLY PT, R48, R55, 0x8, 0x1f ;  /* 0x0d001f0037307f89 */ /* 0x000e2400000e0000 */
[----:B0-----:R-:W-:-:S05]  /*0930*/  FADD R48, R55, R48 ;  /* 0x0000003037307221 */ /* 0x001fca0000000000 */
[----:B------:R-:W0:Y:S02]  /*0940*/  SHFL.BFLY PT, R57, R48, 0x4, 0x1f ;  /* 0x0c801f0030397f89 */ /* 0x000e2400000e0000 */
[----:B0-----:R-:W-:-:S05]  /*0950*/  FADD R57, R48, R57 ;  /* 0x0000003930397221 */ /* 0x001fca0000000000 */
[----:B------:R-:W0:Y:S02]  /*0960*/  SHFL.BFLY PT, R58, R57, 0x2, 0x1f ;  /* 0x0c401f00393a7f89 */ /* 0x000e2400000e0000 */
[----:B0-----:R-:W-:-:S05]  /*0970*/  FADD R58, R57, R58 ;  /* 0x0000003a393a7221 */ /* 0x001fca0000000000 */
[----:B------:R-:W0:Y:S02]  /*0980*/  SHFL.BFLY PT, R59, R58, 0x1, 0x1f ;  /* 0x0c201f003a3b7f89 */ /* 0x000e2400000e0000 */
[----:B0-----:R-:W-:-:S05]  /*0990*/  FADD R59, R58, R59 ;  /* 0x0000003b3a3b7221 */ /* 0x001fca0000000000 */
[----:B------:R-:W-:Y:S04]  /*09a0*/  @!P3 STS [R26], R59 ;  /* 0x0000003b1a00b388 */ /* 0x000fe80000000800 */
[----:B------:R-:W-:Y:S01]  /*09b0*/  BAR.SYNC.DEFER_BLOCKING 0x0 ;  /* 0x0000000000007b1d */ /* 0x000fe20000010000 */
[----:B------:R-:W-:-:S04]  /*09c0*/  IADD3 R32, P3, R32, 0x4, RZ ;  /* 0x0000000420207810 */ /* 0x000fc80007f7e0ff */
[----:B------:R-:W-:Y:S01]  /*09d0*/  IADD3.X R7, RZ, R7, RZ, P3, !PT ;  /* 0x00000007ff077210 */ /* 0x000fe20001ffe4ff */
[----:B------:R-:W1:Y:S04]  /*09e0*/  @!P2 LDS R2, [R3.X4] ;  /* 0x000000000302a984 */ /* 0x000e680000004800 */
[----:B-1----:R-:W0:Y:S02]  /*09f0*/  SHFL.BFLY PT, R21, R2, 0x4, 0x1f ;  /* 0x0c801f0002157f89 */ /* 0x002e2400000e0000 */
[----:B0-----:R-:W-:-:S05]  /*0a00*/  FADD R21, R2, R21 ;  /* 0x0000001502157221 */ /* 0x001fca0000000000 */
[----:B------:R-:W0:Y:S02]  /*0a10*/  SHFL.BFLY PT, R20, R21, 0x2, 0x1f ;  /* 0x0c401f0015147f89 */ /* 0x000e2400000e0000 */
[----:B0-----:R-:W-:Y:S01]  /*0a20*/  FADD R20, R21, R20 ;  /* 0x0000001415147221 */ /* 0x001fe20000000000 */
[----:B------:R-:W-:-:S04]  /*0a30*/  MOV R21, R39 ;  /* 0x0000002700157202 */ /* 0x000fc80000000f00 */
[----:B------:R-:W0:Y:S02]  /*0a40*/  SHFL.BFLY PT, R55, R20, 0x1, 0x1f ;  /* 0x0c201f0014377f89 */ /* 0x000e2400000e0000 */
[----:B0-----:R-:W-:Y:S01]  /*0a50*/  FADD R58, R20, R55 ;  /* 0x00000037143a7221 */ /* 0x001fe20000000000 */
[----:B------:R-:W-:Y:S02]  /*0a60*/  MOV R55, 0x2 ;  /* 0x0000000200377802 */ /* 0x000fe40000000f00 */
[----:B------:R-:W-:Y:S02]  /*0a70*/  MOV R20, R0 ;  /* 0x0000000000147202 */ /* 0x000fe40000000f00 */
[----:B------:R0:W-:Y:S01]  /*0a80*/  @P0 STS [R3.X4], R58 ;  /* 0x0000003a03000388 */ /* 0x0001e20000004800 */
[----:B------:R-:W-:-:S03]  /*0a90*/  IMAD.WIDE R36, R55, c[0x0][0x188], R36 ;  /* 0x0000620037247a25 */ /* 0x000fc600078e0224 */
[----:B------:R-:W-:Y:S01]  /*0aa0*/  BAR.SYNC.DEFER_BLOCKING 0x0 ;  /* 0x0000000000007b1d */ /* 0x000fe20000010000 */
[----:B------:R-:W-:Y:S01]  /*0ab0*/  IMAD.WIDE R38, R55, c[0x0][0x178], R20 ;  /* 0x00005e0037267a25 */ /* 0x000fe200078e0214 */
[----:B--2---:R-:W-:-:S03]  /*0ac0*/  FMUL R60, R53, R54 ;  /* 0x00000036353c7220 */ /* 0x004fc60000400000 */
[----:B------:R-:W-:Y:S01]  /*0ad0*/  IMAD.WIDE R34, R55, c[0x0][0x168], R34 ;  /* 0x00005a0037227a25 */ /* 0x000fe200078e0222 */
[C---:B------:R-:W-:Y:S01]  /*0ae0*/  FMUL R55, R53.reuse, R52 ;  /* 0x0000003435377220 */ /* 0x040fe20000400000 */
[----:B0-----:R-:W-:Y:S02]  /*0af0*/  FMUL R58, R6, R53 ;  /* 0x00000035063a7220 */ /* 0x001fe40000400000 */
[----:B------:R-:W-:Y:S01]  /*0b00*/  IMAD.MOV.U32 R0, RZ, RZ, R38 ;  /* 0x000000ffff007224 */ /* 0x000fe200078e0026 */
[C---:B------:R-:W-:Y:S01]  /*0b10*/  FMUL R38, R53.reuse, R43 ;  /* 0x0000002b35267220 */ /* 0x040fe20000400000 */
[----:B------:R-:W-:-:S04]  /*0b20*/  FMUL R57, R53, R58 ;  /* 0x0000003a35397220 */ /* 0x000fc80000400000 */
[----:B------:R-:W-:Y:S01]  /*0b30*/  F2FP.BF16.F32.PACK_AB R38, R55, R38 ;  /* 0x000000263726723e */ /* 0x000fe200000010ff */
[----:B------:R-:W-:-:S04]  /*0b40*/  FMUL R55, R53, R46 ;  /* 0x0000002e35377220 */ /* 0x000fc80000400000 */
[----:B------:R-:W-:Y:S01]  /*0b50*/  HFMA2.BF16_V2 R18, R18, R38, -RZ.H0_H0 ;  /* 0x0000002612127231 */ /* 0x000fe200003400ff */
[----:B------:R-:W-:Y:S01]  /*0b60*/  F2FP.BF16.F32.PACK_AB R60, R60, R55 ;  /* 0x000000373c3c723e */ /* 0x000fe200000010ff */
[----:B------:R-:W0:Y:S04]  /*0b70*/  LDS R48, [RZ] ;  /* 0x00000000ff307984 */ /* 0x000e280000000800 */
[----:B------:R-:W-:Y:S01]  /*0b80*/  HFMA2.BF16_V2 R38, R19, R60, -RZ.H0_H0 ;  /* 0x0000003c13267231 */ /* 0x000fe200003400ff */
[----:B0-----:R-:W-:-:S04]  /*0b90*/  FMUL R55, R57, R48 ;  /* 0x0000003039377220 */ /* 0x001fc80000400000 */
[-C--:B------:R-:W-:Y:S01]  /*0ba0*/  FMUL R48, R49, R55.reuse ;  /* 0x0000003731307220 */ /* 0x080fe20000400000 */
[-C--:B------:R-:W-:Y:S01]  /*0bb0*/  FMUL R58, R22, R55.reuse ;  /* 0x00000037163a7220 */ /* 0x080fe20000400000 */
[-C--:B------:R-:W-:Y:S01]  /*0bc0*/  FMUL R46, R46, R55.reuse ;  /* 0x000000372e2e7220 */ /* 0x080fe20000400000 */
[-C--:B------:R-:W-:Y:S01]  /*0bd0*/  FMUL R52, R52, R55.reuse ;  /* 0x0000003734347220 */ /* 0x080fe20000400000 */
[C---:B------:R-:W-:Y:S01]  /*0be0*/  FMUL R48, R53.reuse, R48 ;  /* 0x0000003035307220 */ /* 0x040fe20000400000 */
[C---:B------:R-:W-:Y:S01]  /*0bf0*/  FMUL R58, R53.reuse, R58 ;  /* 0x0000003a353a7220 */ /* 0x040fe20000400000 */
[C---:B------:R-:W-:Y:S01]  /*0c00*/  FMUL R46, R53.reuse, R46 ;  /* 0x0000002e352e7220 */ /* 0x040fe20000400000 */
[C---:B------:R-:W-:Y:S01]  /*0c10*/  FMUL R52, R53.reuse, R52 ;  /* 0x0000003435347220 */ /* 0x040fe20000400000 */
[----:B------:R-:W-:Y:S01]  /*0c20*/  FFMA R44, R53, R44, R48 ;  /* 0x0000002c352c7223 */ /* 0x000fe20000000030 */
[----:B------:R-:W-:Y:S01]  /*0c30*/  FMUL R48, R43, R55 ;  /* 0x000000372b307220 */ /* 0x000fe20000400000 */
[C---:B------:R-:W-:Y:S01]  /*0c40*/  FFMA R47, R53.reuse, R47, R58 ;  /* 0x0000002f352f7223 */ /* 0x040fe2000000003a */
[----:B------:R-:W-:Y:S01]  /*0c50*/  FMUL R58, R50, R55 ;  /* 0x00000037323a7220 */ /* 0x000fe20000400000 */
[C---:B------:R-:W-:Y:S01]  /*0c60*/  FMUL R49, R53.reuse, R49 ;  /* 0x0000003135317220 */ /* 0x040fe20000400000 */
[C---:B------:R-:W-:Y:S01]  /*0c70*/  FMUL R19, R53.reuse, R48 ;  /* 0x0000003035137220 */ /* 0x040fe20000400000 */
[C---:B------:R-:W-:Y:S01]  /*0c80*/  FMUL R22, R53.reuse, R22 ;  /* 0x0000001635167220 */ /* 0x040fe20000400000 */
[C---:B------:R-:W-:Y:S01]  /*0c90*/  FMUL R60, R53.reuse, R58 ;  /* 0x0000003a353c7220 */ /* 0x040fe20000400000 */
[----:B------:R-:W-:Y:S01]  /*0ca0*/  FMUL R58, R56, R55 ;  /* 0x00000037383a7220 */ /* 0x000fe20000400000 */
[C---:B------:R-:W-:Y:S01]  /*0cb0*/  FFMA R42, R53.reuse, R42, R19 ;  /* 0x0000002a352a7223 */ /* 0x040fe20000000013 */
[C---:B------:R-:W-:Y:S01]  /*0cc0*/  FFMA R19, R53.reuse, R23, R46 ;  /* 0x0000001735137223 */ /* 0x040fe2000000002e */
[C---:B------:R-:W-:Y:S01]  /*0cd0*/  FMUL R50, R53.reuse, R50 ;  /* 0x0000003235327220 */ /* 0x040fe20000400000 */
[C---:B------:R-:W-:Y:S01]  /*0ce0*/  FMUL R23, R53.reuse, R56 ;  /* 0x0000003835177220 */ /* 0x040fe20000400000 */
[----:B------:R-:W-:Y:S01]  /*0cf0*/  FMUL R54, R54, R55 ;  /* 0x0000003736367220 */ /* 0x000fe20000400000 */
[C---:B------:R-:W-:Y:S01]  /*0d00*/  FMUL R58, R53.reuse, R58 ;  /* 0x0000003a353a7220 */ /* 0x040fe20000400000 */
[C---:B------:R-:W-:Y:S01]  /*0d10*/  FFMA R41, R53.reuse, R41, R52 ;  /* 0x0000002935297223 */ /* 0x040fe20000000034 */
[----:B------:R-:W-:Y:S01]  /*0d20*/  F2FP.BF16.F32.PACK_AB R22, R22, R49 ;  /* 0x000000311616723e */ /* 0x000fe200000010ff */
[C---:B------:R-:W-:Y:S01]  /*0d30*/  FMUL R54, R53.reuse, R54 ;  /* 0x0000003635367220 */ /* 0x040fe20000400000 */
[----:B------:R-:W-:Y:S01]  /*0d40*/  FFMA R48, R53, R45, R58 ;  /* 0x0000002d35307223 */ /* 0x000fe2000000003a */
[----:B------:R-:W-:Y:S01]  /*0d50*/  F2FP.BF16.F32.PACK_AB R23, R23, R50 ;  /* 0x000000321717723e */ /* 0x000fe200000010ff */
[C---:B------:R-:W-:Y:S01]  /*0d60*/  FFMA R17, R53.reuse, R17, R60 ;  /* 0x0000001135117223 */ /* 0x040fe2000000003c */
[C---:B------:R-:W-:Y:S01]  /*0d70*/  PRMT R43, R18.reuse, 0x7610, R43 ;  /* 0x00007610122b7816 */ /* 0x040fe2000000002b */
[----:B------:R-:W-:Y:S01]  /*0d80*/  FFMA R54, R53, R51, R54 ;  /* 0x0000003335367223 */ /* 0x000fe20000000036 */
[----:B------:R-:W-:Y:S01]  /*0d90*/  PRMT R45, R18, 0x7632, R45 ;  /* 0x00007632122d7816 */ /* 0x000fe2000000002d */
[----:B------:R-:W-:Y:S01]  /*0da0*/  HFMA2.BF16_V2 R46, R16, R22, -RZ.H0_H0 ;  /* 0x00000016102e7231 */ /* 0x000fe200003400ff */
[----:B------:R-:W-:Y:S01]  /*0db0*/  F2FP.BF16.F32.PACK_AB R18, R41, R42 ;  /* 0x0000002a2912723e */ /* 0x000fe200000010ff */
[----:B------:R-:W-:Y:S01]  /*0dc0*/  HFMA2.BF16_V2 R23, R40, R23, -RZ.H0_H0 ;  /* 0x0000001728177231 */ /* 0x000fe200003400ff */
[----:B------:R-:W-:-:S02]  /*0dd0*/  SHF.L.U32 R41, R38, 0x10, RZ ;  /* 0x0000001026297819 */ /* 0x000fc400000006ff */
[----:B------:R-:W-:Y:S02]  /*0de0*/  SHF.L.U32 R22, R43, 0x10, RZ ;  /* 0x000000102b167819 */ /* 0x000fe400000006ff */
[----:B------:R-:W-:Y:S01]  /*0df0*/  F2FP.BF16.F32.PACK_AB R16, R47, R44 ;  /* 0x0000002c2f10723e */ /* 0x000fe200000010ff */
[----:B------:R-:W-:Y:S01]  /*0e00*/  FADD R12, R41, R12 ;  /* 0x0000000c290c7221 */ /* 0x000fe20000000000 */
[----:B------:R-:W-:Y:S01]  /*0e10*/  F2FP.BF16.F32.PACK_AB R17, R48, R17 ;  /* 0x000000113011723e */ /* 0x000fe200000010ff */
[----:B------:R-:W-:Y:S01]  /*0e20*/  FADD R33, R22, R33 ;  /* 0x0000002116217221 */ /* 0x000fe20000000000 */
[----:B------:R-:W-:Y:S02]  /*0e30*/  F2FP.BF16.F32.PACK_AB R19, R54, R19 ;  /* 0x000000133613723e */ /* 0x000fe400000010ff */
[----:B------:R-:W-:Y:S02]  /*0e40*/  PRMT R41, R38, 0x7632, R41 ;  /* 0x0000763226297816 */ /* 0x000fe40000000029 */
[----:B------:R-:W-:Y:S01]  /*0e50*/  SHF.L.U32 R42, R45, 0x10, RZ ;  /* 0x000000102d2a7819 */ /* 0x000fe200000006ff */
[----:B------:R0:W-:Y:S01]  /*0e60*/  @!P1 STG.E.128 [R20.64], R16 ;  /* 0x0000001014009986 */ /* 0x0001e2000c101d04 */
[----:B------:R-:W-:-:S02]  /*0e70*/  PRMT R40, R23, 0x7632, R40 ;  /* 0x0000763217287816 */ /* 0x000fc40000000028 */
[----:B------:R-:W-:Y:S01]  /*0e80*/  PRMT R38, R23, 0x7610, R38 ;  /* 0x0000761017267816 */ /* 0x000fe20000000026 */
[----:B------:R-:W-:Y:S01]  /*0e90*/  FADD R11, R42, R11 ;  /* 0x0000000b2a0b7221 */ /* 0x000fe20000000000 */
[C---:B------:R-:W-:Y:S01]  /*0ea0*/  PRMT R23, R46.reuse, 0x7632, R23 ;  /* 0x000076322e177816 */ /* 0x040fe20000000017 */
[----:B------:R-:W-:Y:S01]  /*0eb0*/  IMAD.U32 R42, R41, 0x10000, RZ ;  /* 0x00010000292a7824 */ /* 0x000fe200078e00ff */
[----:B------:R-:W-:Y:S02]  /*0ec0*/  PRMT R22, R46, 0x7610, R22 ;  /* 0x000076102e167816 */ /* 0x000fe40000000016 */
[----:B------:R-:W-:Y:S01]  /*0ed0*/  SHF.L.U32 R40, R40, 0x10, RZ ;  /* 0x0000001028287819 */ /* 0x000fe200000006ff */
[----:B------:R-:W-:-:S04]  /*0ee0*/  FADD R31, R42, R31 ;  /* 0x0000001f2a1f7221 */ /* 0x000fc80000000000 */
[----:B------:R-:W-:Y:S01]  /*0ef0*/  FADD R13, R40, R13 ;  /* 0x0000000d280d7221 */ /* 0x000fe20000000000 */
[----:B0-----:R-:W-:Y:S01]  /*0f00*/  SHF.L.U32 R19, R38, 0x10, RZ ;  /* 0x0000001026137819 */ /* 0x001fe200000006ff */
[----:B------:R-:W-:Y:S01]  /*0f10*/  IMAD.U32 R17, R22, 0x10000, RZ ;  /* 0x0001000016117824 */ /* 0x000fe200078e00ff */
[----:B------:R-:W-:-:S03]  /*0f20*/  SHF.L.U32 R16, R23, 0x10, RZ ;  /* 0x0000001017107819 */ /* 0x000fc600000006ff */
[----:B------:R-:W-:Y:S01]  /*0f30*/  FADD R10, R19, R10 ;  /* 0x0000000a130a7221 */ /* 0x000fe20000000000 */
[----:B------:R-:W-:Y:S01]  /*0f40*/  FADD R8, R17, R8 ;  /* 0x0000000811087221 */ /* 0x000fe20000000000 */
[----:B------:R-:W-:Y:S01]  /*0f50*/  FADD R9, R16, R9 ;  /* 0x0000000910097221 */ /* 0x000fe20000000000 */
[----:B------:R-:W-:Y:S05]  /*0f60*/  @P4 BRA `(.L_x_1) ;  /* 0xfffff5c000004947 */ /* 0x000fea000383ffff */
[----:B------:R-:W-:Y:S01]  /*0f70*/  MOV R16, R8 ;  /* 0x0000000800107202 */ /* 0x000fe20000000f00 */
[----:B------:R-:W-:Y:S01]  /*0f80*/  IMAD.MOV.U32 R18, RZ, RZ, R10 ;  /* 0x000000ffff127224 */ /* 0x000fe200078e000a */
[----:B------:R-:W-:Y:S01]  /*0f90*/  MOV R17, R9 ;  /* 0x0000000900117202 */ /* 0x000fe20000000f00 */
[----:B------:R-:W-:Y:S01]  /*0fa0*/  IMAD.MOV.U32 R30, RZ, RZ, R12 ;  /* 0x000000ffff1e7224 */ /* 0x000fe200078e000c */
[----:B------:R-:W-:Y:S02]  /*0fb0*/  MOV R19, R13 ;  /* 0x0000000d00137202 */ /* 0x000fe40000000f00 */
[----:B------:R-:W-:Y:S02]  /*0fc0*/  MOV R28, R33 ;  /* 0x00000021001c7202 */ /* 0x000fe40000000f00 */
[----:B------:R-:W-:-:S02]  /*0fd0*/  MOV R29, R11 ;  /* 0x0000000b001d7202 */ /* 0x000fc40000000f00 */
.L_x_0:
[----:B------:R-:W0:Y:S01]  /*0fe0*/  S2R R0, SR_TID.X ;  /* 0x0000000000007919 */ /* 0x000e220000002100 */
[----:B------:R-:W-:-:S03]  /*0ff0*/  MOV R3, 0x4 ;  /* 0x0000000400037802 */ /* 0x000fc60000000f00 */
[----:B------:R-:W-:Y:S01]  /*1000*/  BAR.SYNC.DEFER_BLOCKING 0x0 ;  /* 0x0000000000007b1d */ /* 0x000fe20000010000 */
[C---:B0-----:R-:W-:Y:S02]  /*1010*/  SHF.L.U32 R2, R0.reuse, 0x3, RZ ;  /* 0x0000000300027819 */ /* 0x041fe400000006ff */
[----:B------:R-:W-:Y:S02]  /*1020*/  SHF.L.U32 R5, R0, 0x2, RZ ;  /* 0x0000000200057819 */ /* 0x000fe400000006ff */
[----:B------:R-:W-:Y:S01]  /*1030*/  LOP3.LUT R6, R2, 0x7f8, RZ, 0xc0, !PT ;  /* 0x000007f802067812 */ /* 0x000fe200078ec0ff */
[----:B------:R-:W-:Y:S01]  /*1040*/  IMAD R2, R4, c[0x0][0x1a8], RZ ;  /* 0x00006a0004027a24 */ /* 0x000fe200078e02ff */
[----:B------:R-:W-:-:S03]  /*1050*/  LOP3.LUT R5, R5, 0x3fc, RZ, 0xc0, !PT ;  /* 0x000003fc05057812 */ /* 0x000fc600078ec0ff */
[----:B------:R-:W-:Y:S01]  /*1060*/  STS.128 [R6.X4], R16 ;  /* 0x0000001006007388 */ /* 0x000fe20000004c00 */
[C---:B------:R-:W-:Y:S01]  /*1070*/  LOP3.LUT R0, R5.reuse, 0x400, RZ, 0xfc, !PT ;  /* 0x0000040005007812 */ /* 0x040fe200078efcff */
[----:B------:R-:W-:Y:S01]  /*1080*/  IMAD.WIDE R2, R2, R3, c[0x0][0x1a0] ;  /* 0x0000680002027625 */ /* 0x000fe200078e0203 */
[C---:B------:R-:W-:Y:S01]  /*1090*/  ISETP.GE.AND P0, PT, R5.reuse, c[0x0][0x1b0], PT ;  /* 0x00006c0005007a0c */ /* 0x040fe20003f06270 */
[----:B------:R-:W-:Y:S04]  /*10a0*/  STS.128 [R6.X4+0x10], R28 ;  /* 0x0000101c06007388 */ /* 0x000fe80000004c00 */
[----:B------:R-:W-:Y:S01]  /*10b0*/  BAR.SYNC.DEFER_BLOCKING 0x0 ;  /* 0x0000000000007b1d */ /* 0x000fe20000010000 */
[----:B------:R-:W-:Y:S01]  /*10c0*/  ISETP.GE.AND P1, PT, R0, c[0x0][0x1b0], PT ;  /* 0x00006c0000007a0c */ /* 0x000fe20003f26270 */
[----:B------:R-:W-:-:S04]  /*10d0*/  IMAD.WIDE.U32 R2, R5, 0x4, R2 ;  /* 0x0000000405027825 */ /* 0x000fc800078e0002 */
[----:B------:R-:W0:Y:S04]  /*10e0*/  LDS.128 R8, [R5.X4] ;  /* 0x0000000005087984 */ /* 0x000e280000004c00 */
[----:B0-----:R0:W-:Y:S04]  /*10f0*/  @!P0 STG.E.128 [R2.64], R8 ;  /* 0x0000000802008986 */ /* 0x0011e8000c101d04 */
[----:B------:R-:W-:Y:S05]  /*1100*/  @P1 EXIT ;  /* 0x000000000000194d */ /* 0x000fea0003800000 */
[----:B------:R-:W1:Y:S04]  /*1110*/  LDS.128 R4, [R5.X4+0x1000] ;  /* 0x0010000005047984 */ /* 0x000e680000004c00 */
[----:B-1----:R-:W-:Y:S01]  /*1120*/  STG.E.128 [R2.64+0x1000], R4 ;  /* 0x0010000402007986 */ /* 0x002fe2000c101d04 */
[----:B------:R-:W-:Y:S05]  /*1130*/  EXIT ;  /* 0x000000000000794d */ /* 0x000fea0003800000 */
.L_x_2:
[----:B------:R-:W-:-:S00]  /*1140*/  BRA `(.L_x_2) ;  /* 0xfffffff000007947 */ /* 0x000fc0000383ffff */
[----:B------:R-:W-:-:S00]  /*1150*/  NOP ;  /* 0x0000000000007918 */ /* 0x000fc00000000000 */
        /* <DEDUP_REMOVED lines=10> */
.L_x_3:


//--------------------- .nv.shared._rms_norm_backward_kernel --------------------------
	.section	.nv.shared._rms_norm_backward_kernel,"aw",@nobits
	.sectionflags	@""
	.align	16
